	.headerflags	@"EF_CUDA_TEXMODE_UNIFIED EF_CUDA_64BIT_ADDRESS EF_CUDA_ACCELERATORS EF_CUDA_SM90 EF_CUDA_VIRTUAL_SM(EF_CUDA_SM90)"
	.elftype	@"ET_EXEC"


//--------------------- .nv.info                  --------------------------
	.section	.nv.info,"",@"SHT_CUDA_INFO"
	.align	4


	//----- nvinfo : EIATTR_REGCOUNT
	.align		4
        /*0000*/ 	.byte	0x04, 0x2f
        /*0002*/ 	.short	(.L_1 - .L_0)
	.align		4
.L_0:
        /*0004*/ 	.word	index@(triton_poi_fused_convolution_relu_21)
        /*0008*/ 	.word	0x0000000c


	//----- nvinfo : EIATTR_MIN_STACK_SIZE
	.align		4
.L_1:
        /*000c*/ 	.byte	0x04, 0x12
        /*000e*/ 	.short	(.L_3 - .L_2)
	.align		4
.L_2:
        /*0010*/ 	.word	index@(triton_poi_fused_convolution_relu_21)
        /*0014*/ 	.word	0x00000000


	//----- nvinfo : EIATTR_FRAME_SIZE
	.align		4
.L_3:
        /*0018*/ 	.byte	0x04, 0x11
        /*001a*/ 	.short	(.L_5 - .L_4)
	.align		4
.L_4:
        /*001c*/ 	.word	index@(triton_poi_fused_convolution_relu_21)
        /*0020*/ 	.word	0x00000000


	//----- nvinfo : EIATTR_MIN_STACK_SIZE
	.align		4
.L_5:
        /*0024*/ 	.byte	0x04, 0x12
        /*0026*/ 	.short	(.L_7 - .L_6)
	.align		4
.L_6:
        /*0028*/ 	.word	index@(triton_poi_fused_convolution_relu_21)
        /*002c*/ 	.word	0x00000000
.L_7:


//--------------------- .nv.info.triton_poi_fused_convolution_relu_21 --------------------------
	.section	.nv.info.triton_poi_fused_convolution_relu_21,"",@"SHT_CUDA_INFO"
	.sectionflags	@""
	.align	4


	//----- nvinfo : EIATTR_CUDA_API_VERSION
	.align		4
        /*0000*/ 	.byte	0x04, 0x37
        /*0002*/ 	.short	(.L_9 - .L_8)
.L_8:
        /*0004*/ 	.word	0x0000007c


	//----- nvinfo : EIATTR_KPARAM_INFO
	.align		4
.L_9:
        /*0008*/ 	.byte	0x04, 0x17
        /*000a*/ 	.short	(.L_11 - .L_10)
.L_10:
        /*000c*/ 	.word	0x00000000
        /*0010*/ 	.short	0x0002
        /*0012*/ 	.short	0x0010
        /*0014*/ 	.byte	0x00, 0xf0, 0x11, 0x00


	//----- nvinfo : EIATTR_KPARAM_INFO
	.align		4
.L_11:
        /*0018*/ 	.byte	0x04, 0x17
        /*001a*/ 	.short	(.L_13 - .L_12)
.L_12:
        /*001c*/ 	.word	0x00000000
        /*0020*/ 	.short	0x0001
        /*0022*/ 	.short	0x0008
        /*0024*/ 	.byte	0x00, 0xf4, 0x21, 0x00


	//----- nvinfo : EIATTR_KPARAM_INFO
	.align		4
.L_13:
        /*0028*/ 	.byte	0x04, 0x17
        /*002a*/ 	.short	(.L_15 - .L_14)
.L_14:
        /*002c*/ 	.word	0x00000000
        /*0030*/ 	.short	0x0000
        /*0032*/ 	.short	0x0000
        /*0034*/ 	.byte	0x00, 0xf4, 0x21, 0x00


	//----- nvinfo : EIATTR_SPARSE_MMA_MASK
	.align		4
.L_15:
        /*0038*/ 	.byte	0x03, 0x50
        /*003a*/ 	.short	0x0000


	//----- nvinfo : EIATTR_MAXREG_COUNT
	.align		4
        /*003c*/ 	.byte	0x03, 0x1b
        /*003e*/ 	.short	0x00ff


	//----- nvinfo : EIATTR_EXIT_INSTR_OFFSETS
	.align		4
        /*0040*/ 	.byte	0x04, 0x1c
        /*0042*/ 	.short	(.L_17 - .L_16)


	//   ....[0]....
.L_16:
        /*0044*/ 	.word	0x00000180


	//----- nvinfo : EIATTR_REQNTID
	.align		4
.L_17:
        /*0048*/ 	.byte	0x04, 0x10
        /*004a*/ 	.short	(.L_19 - .L_18)
.L_18:
        /*004c*/ 	.word	0x00000100
        /*0050*/ 	.word	0x00000001
        /*0054*/ 	.word	0x00000001


	//----- nvinfo : EIATTR_CBANK_PARAM_SIZE
	.align		4
.L_19:
        /*0058*/ 	.byte	0x03, 0x19
        /*005a*/ 	.short	0x0014


	//----- nvinfo : EIATTR_PARAM_CBANK
	.align		4
        /*005c*/ 	.byte	0x04, 0x0a
        /*005e*/ 	.short	(.L_21 - .L_20)
	.align		4
.L_20:
        /*0060*/ 	.word	index@(.nv.constant0.triton_poi_fused_convolution_relu_21)
        /*0064*/ 	.short	0x0210
        /*0066*/ 	.short	0x0014


	//----- nvinfo : EIATTR_SW_WAR
	.align		4
.L_21:
        /*0068*/ 	.byte	0x04, 0x36
        /*006a*/ 	.short	(.L_23 - .L_22)
.L_22:
        /*006c*/ 	.word	0x00000008
.L_23:


//--------------------- .nv.callgraph             --------------------------
	.section	.nv.callgraph,"",@"SHT_CUDA_CALLGRAPH"
	.align	4
	.sectionentsize	8
	.align		4
        /*0000*/ 	.word	0x00000000
	.align		4
        /*0004*/ 	.word	0xffffffff
	.align		4
        /*0008*/ 	.word	0x00000000
	.align		4
        /*000c*/ 	.word	0xfffffffe
	.align		4
        /*0010*/ 	.word	0x00000000
	.align		4
        /*0014*/ 	.word	0xfffffffd
	.align		4
        /*0018*/ 	.word	0x00000000
	.align		4
        /*001c*/ 	.word	0xfffffffc


//--------------------- .text.triton_poi_fused_convolution_relu_21 --------------------------
	.section	.text.triton_poi_fused_convolution_relu_21,"ax",@progbits
	.align	128
        .global         triton_poi_fused_convolution_relu_21
        .type           triton_poi_fused_convolution_relu_21,@function
        .size           triton_poi_fused_convolution_relu_21,(.L_x_1 - triton_poi_fused_convolution_relu_21)
        .other          triton_poi_fused_convolution_relu_21,@"STO_CUDA_ENTRY STV_DEFAULT"
triton_poi_fused_convolution_relu_21:
.text.triton_poi_fused_convolution_relu_21:
[----:B------:R-:W-:Y:S01]  /*0000*/  LDC R1, c[0x0][0x28] ;  /* 0x00000a00ff017b82 */ /* 0x000fe20000000800 */
[----:B------:R-:W1:Y:S07]  /*0010*/  S2R R0, SR_TID.X ;  /* 0x0000000000007919 */ /* 0x000e6e0000002100 */
[----:B------:R-:W2:Y:S01]  /*0020*/  LDC.64 R4, c[0x0][0x218] ;  /* 0x00008600ff047b82 */ /* 0x000ea20000000a00 */
[----:B------:R-:W-:Y:S01]  /*0030*/  ULDC.64 UR4, c[0x0][0x208] ;  /* 0x0000820000047ab9 */ /* 0x000fe20000000a00 */
[----:B------:R-:W3:Y:S06]  /*0040*/  S2R R7, SR_CTAID.X ;  /* 0x0000000000077919 */ /* 0x000eec0000002500 */
[----:B------:R-:W4:Y:S01]  /*0050*/  LDC.64 R2, c[0x0][0x210] ;  /* 0x00008400ff027b82 */ /* 0x000f220000000a00 */
[----:B-1----:R-:W-:-:S05]  /*0060*/  IMAD.SHL.U32 R0, R0, 0x2, RZ ;  /* 0x0000000200007824 */ /* 0x002fca00078e00ff */
[----:B------:R-:W-:-:S04]  /*0070*/  LOP3.LUT R0, R0, 0x1fe, RZ, 0xc0, !PT ;  /* 0x000001fe00007812 */ /* 0x000fc800078ec0ff */
[----:B---3--:R-:W-:-:S05]  /*0080*/  LEA R7, R7, R0, 0x9 ;  /* 0x0000000007077211 */ /* 0x008fca00078e48ff */
[----:B------:R-:W-:-:S04]  /*0090*/  IMAD.HI R0, R7, 0x2aaaaaab, RZ ;  /* 0x2aaaaaab07007827 */ /* 0x000fc800078e02ff */
[----:B----4-:R-:W-:Y:S01]  /*00a0*/  IMAD.WIDE R2, R7, 0x4, R2 ;  /* 0x0000000407027825 */ /* 0x010fe200078e0202 */
[----:B------:R-:W-:-:S04]  /*00b0*/  SHF.R.U32.HI R9, RZ, 0x1f, R0 ;  /* 0x0000001fff097819 */ /* 0x000fc80000011600 */
[----:B------:R-:W-:-:S05]  /*00c0*/  LEA.HI R0, R0, R9, RZ, 0x1b ;  /* 0x0000000900007211 */ /* 0x000fca00078fd8ff */
[----:B------:R-:W-:Y:S02]  /*00d0*/  IMAD R9, R0, -0xc0, R7 ;  /* 0xffffff4000097824 */ /* 0x000fe400078e0207 */
[----:B------:R-:W3:Y:S02]  /*00e0*/  LDG.E.64 R6, desc[UR4][R2.64] ;  /* 0x0000000402067981 */ /* 0x000ee4000c1e1b00 */
[----:B--2---:R-:W-:-:S06]  /*00f0*/  IMAD.WIDE R4, R9, 0x4, R4 ;  /* 0x0000000409047825 */ /* 0x004fcc00078e0204 */
[----:B------:R-:W3:Y:S02]  /*0100*/  LDG.E.EL.64 R4, desc[UR4][R4.64] ;  /* 0x0000000404047981 */ /* 0x000ee4000c2e1b00 */
[C---:B---3--:R-:W-:Y:S01]  /*0110*/  FSETP.GEU.AND P0, PT, R6.reuse, -R4, PT ;  /* 0x800000040600720b */ /* 0x048fe20003f0e000 */
[----:B------:R-:W-:Y:S01]  /*0120*/  FADD R6, R6, R4 ;  /* 0x0000000406067221 */ /* 0x000fe20000000000 */
[C---:B------:R-:W-:Y:S01]  /*0130*/  FADD R0, R7.reuse, R5 ;  /* 0x0000000507007221 */ /* 0x040fe20000000000 */
[----:B------:R-:W-:-:S03]  /*0140*/  FSETP.GEU.AND P1, PT, R7, -R5, PT ;  /* 0x800000050700720b */ /* 0x000fc60003f2e000 */
[----:B------:R-:W-:Y:S02]  /*0150*/  FSEL R6, R6, RZ, P0 ;  /* 0x000000ff06067208 */ /* 0x000fe40000000000 */
[----:B------:R-:W-:-:S05]  /*0160*/  FSEL R7, R0, RZ, P1 ;  /* 0x000000ff00077208 */ /* 0x000fca0000800000 */
[----:B------:R-:W-:Y:S01]  /*0170*/  STG.E.64 desc[UR4][R2.64], R6 ;  /* 0x0000000602007986 */ /* 0x000fe2000c101b04 */
[----:B------:R-:W-:Y:S05]  /*0180*/  EXIT ;  /* 0x000000000000794d */ /* 0x000fea0003800000 */
.L_x_0:
[----:B------:R-:W-:-:S00]  /*0190*/  BRA `(.L_x_0) ;  /* 0xfffffffc00fc7947 */ /* 0x000fc0000383ffff */
[----:B------:R-:W-:-:S00]  /*01a0*/  NOP ;  /* 0x0000000000007918 */ /* 0x000fc00000000000 */
        /* <DEDUP_REMOVED lines=13> */
.L_x_1:


//--------------------- .nv.constant0.triton_poi_fused_convolution_relu_21 --------------------------
	.section	.nv.constant0.triton_poi_fused_convolution_relu_21,"a",@progbits
	.sectionflags	@""
	.align	4
.nv.constant0.triton_poi_fused_convolution_relu_21:
	.zero		548
